//
// Generated by NVIDIA NVVM Compiler
//
// Compiler Build ID: CL-36424714
// Cuda compilation tools, release 13.0, V13.0.88
// Based on NVVM 20.0.0
//

.version 9.0
.target sm_100
.address_size 64

	// .globl	coarse_psd_matrix

.visible .entry coarse_psd_matrix(
	.param .u64 .ptr .align 1 coarse_psd_matrix_param_0,
	.param .u64 .ptr .align 1 coarse_psd_matrix_param_1,
	.param .u64 .ptr .align 1 coarse_psd_matrix_param_2,
	.param .u64 .ptr .align 1 coarse_psd_matrix_param_3,
	.param .u32 coarse_psd_matrix_param_4,
	.param .u32 coarse_psd_matrix_param_5,
	.param .u32 coarse_psd_matrix_param_6
)
{
	.reg .pred 	%p<25>;
	.reg .b32 	%r<96>;
	.reg .b64 	%rd<68>;
	.reg .b64 	%fd<115>;

	ld.param.u64 	%rd19, [coarse_psd_matrix_param_0];
	ld.param.u64 	%rd20, [coarse_psd_matrix_param_1];
	ld.param.u32 	%r17, [coarse_psd_matrix_param_4];
	ld.param.u32 	%r18, [coarse_psd_matrix_param_5];
	ld.param.s32 	%rd3, [coarse_psd_matrix_param_6];
	cvta.to.global.u64 	%rd1, %rd20;
	cvta.to.global.u64 	%rd2, %rd19;
	mov.u32 	%r19, %ntid.x;
	mov.u32 	%r20, %ctaid.x;
	mov.u32 	%r21, %tid.x;
	mad.lo.s32 	%r22, %r19, %r20, %r21;
	cvt.s64.s32 	%rd4, %r22;
	or.b64  	%rd21, %rd4, %rd3;
	and.b64  	%rd22, %rd21, -4294967296;
	setp.ne.s64 	%p1, %rd22, 0;
	@%p1 bra 	$L__BB0_2;
	cvt.u32.u64 	%r23, %rd3;
	cvt.u32.u64 	%r24, %rd4;
	div.u32 	%r25, %r24, %r23;
	mul.lo.s32 	%r26, %r25, %r23;
	sub.s32 	%r27, %r24, %r26;
	cvt.u64.u32 	%rd65, %r25;
	cvt.u64.u32 	%rd66, %r27;
	bra.uni 	$L__BB0_3;
$L__BB0_2:
	div.u64 	%rd65, %rd4, %rd3;
	mul.lo.s64 	%rd23, %rd65, %rd3;
	sub.s64 	%rd66, %rd4, %rd23;
$L__BB0_3:
	cvt.u32.u64 	%r1, %rd66;
	cvt.u32.u64 	%r2, %rd65;
	setp.lt.u32 	%p2, %r1, %r2;
	@%p2 bra 	$L__BB0_15;
	mad.lo.s64 	%rd11, %rd66, %rd3, %rd65;
	mul.lo.s32 	%r3, %r17, %r1;
	mul.lo.s32 	%r4, %r17, %r2;
	setp.eq.s32 	%p3, %r18, 0;
	mov.f64 	%fd113, 0d0000000000000000;
	mov.f64 	%fd114, %fd113;
	@%p3 bra 	$L__BB0_13;
	and.b32  	%r5, %r18, 3;
	setp.lt.u32 	%p4, %r18, 4;
	mov.f64 	%fd114, 0d0000000000000000;
	mov.b32 	%r92, 0;
	mov.f64 	%fd113, %fd114;
	mov.u32 	%r95, %r92;
	@%p4 bra 	$L__BB0_8;
	add.s64 	%rd67, %rd1, 16;
	mov.f64 	%fd114, 0d0000000000000000;
	mov.b32 	%r92, 0;
	and.b32  	%r95, %r18, -4;
	mov.u32 	%r91, %r92;
$L__BB0_7:
	.pragma "nounroll";
	setp.lt.u32 	%p5, %r3, %r91;
	selp.b32 	%r30, %r18, 0, %p5;
	add.s32 	%r31, %r92, %r3;
	add.s32 	%r32, %r31, %r30;
	setp.lt.u32 	%p6, %r4, %r91;
	selp.b32 	%r33, %r18, 0, %p6;
	add.s32 	%r34, %r92, %r4;
	add.s32 	%r35, %r34, %r33;
	shl.b32 	%r36, %r32, 1;
	mul.wide.u32 	%rd24, %r36, 8;
	add.s64 	%rd25, %rd2, %rd24;
	ld.global.f64 	%fd23, [%rd25];
	ld.global.f64 	%fd24, [%rd25+8];
	shl.b32 	%r37, %r35, 1;
	mul.wide.u32 	%rd26, %r37, 8;
	add.s64 	%rd27, %rd2, %rd26;
	ld.global.f64 	%fd25, [%rd27];
	ld.global.f64 	%fd26, [%rd27+8];
	ld.global.f64 	%fd27, [%rd67+-16];
	mul.f64 	%fd28, %fd24, %fd26;
	fma.rn.f64 	%fd29, %fd23, %fd25, %fd28;
	fma.rn.f64 	%fd30, %fd27, %fd29, %fd113;
	mul.f64 	%fd31, %fd24, %fd25;
	mul.f64 	%fd32, %fd23, %fd26;
	sub.f64 	%fd33, %fd31, %fd32;
	fma.rn.f64 	%fd34, %fd27, %fd33, %fd114;
	setp.gt.u32 	%p7, %r3, %r91;
	selp.b32 	%r38, 0, %r18, %p7;
	add.s32 	%r39, %r31, %r38;
	shl.b32 	%r40, %r39, 1;
	setp.gt.u32 	%p8, %r4, %r91;
	selp.b32 	%r41, 0, %r18, %p8;
	add.s32 	%r42, %r34, %r41;
	shl.b32 	%r43, %r42, 1;
	add.s32 	%r44, %r40, -2;
	mul.wide.u32 	%rd28, %r44, 8;
	add.s64 	%rd29, %rd2, %rd28;
	ld.global.f64 	%fd35, [%rd29];
	ld.global.f64 	%fd36, [%rd29+8];
	add.s32 	%r45, %r43, -2;
	mul.wide.u32 	%rd30, %r45, 8;
	add.s64 	%rd31, %rd2, %rd30;
	ld.global.f64 	%fd37, [%rd31];
	ld.global.f64 	%fd38, [%rd31+8];
	ld.global.f64 	%fd39, [%rd67+-8];
	mul.f64 	%fd40, %fd36, %fd38;
	fma.rn.f64 	%fd41, %fd35, %fd37, %fd40;
	fma.rn.f64 	%fd42, %fd39, %fd41, %fd30;
	mul.f64 	%fd43, %fd36, %fd37;
	mul.f64 	%fd44, %fd35, %fd38;
	sub.f64 	%fd45, %fd43, %fd44;
	fma.rn.f64 	%fd46, %fd39, %fd45, %fd34;
	add.s32 	%r46, %r91, 2;
	setp.lt.u32 	%p9, %r3, %r46;
	selp.b32 	%r47, %r18, 0, %p9;
	add.s32 	%r48, %r31, %r47;
	shl.b32 	%r49, %r48, 1;
	setp.lt.u32 	%p10, %r4, %r46;
	selp.b32 	%r50, %r18, 0, %p10;
	add.s32 	%r51, %r34, %r50;
	shl.b32 	%r52, %r51, 1;
	add.s32 	%r53, %r49, -4;
	mul.wide.u32 	%rd32, %r53, 8;
	add.s64 	%rd33, %rd2, %rd32;
	ld.global.f64 	%fd47, [%rd33];
	ld.global.f64 	%fd48, [%rd33+8];
	add.s32 	%r54, %r52, -4;
	mul.wide.u32 	%rd34, %r54, 8;
	add.s64 	%rd35, %rd2, %rd34;
	ld.global.f64 	%fd49, [%rd35];
	ld.global.f64 	%fd50, [%rd35+8];
	ld.global.f64 	%fd51, [%rd67];
	mul.f64 	%fd52, %fd48, %fd50;
	fma.rn.f64 	%fd53, %fd47, %fd49, %fd52;
	fma.rn.f64 	%fd54, %fd51, %fd53, %fd42;
	mul.f64 	%fd55, %fd48, %fd49;
	mul.f64 	%fd56, %fd47, %fd50;
	sub.f64 	%fd57, %fd55, %fd56;
	fma.rn.f64 	%fd58, %fd51, %fd57, %fd46;
	add.s32 	%r55, %r91, 3;
	setp.lt.u32 	%p11, %r3, %r55;
	selp.b32 	%r56, %r18, 0, %p11;
	add.s32 	%r57, %r31, %r56;
	shl.b32 	%r58, %r57, 1;
	setp.lt.u32 	%p12, %r4, %r55;
	selp.b32 	%r59, %r18, 0, %p12;
	add.s32 	%r60, %r34, %r59;
	shl.b32 	%r61, %r60, 1;
	add.s32 	%r62, %r58, -6;
	mul.wide.u32 	%rd36, %r62, 8;
	add.s64 	%rd37, %rd2, %rd36;
	ld.global.f64 	%fd59, [%rd37];
	ld.global.f64 	%fd60, [%rd37+8];
	add.s32 	%r63, %r61, -6;
	mul.wide.u32 	%rd38, %r63, 8;
	add.s64 	%rd39, %rd2, %rd38;
	ld.global.f64 	%fd61, [%rd39];
	ld.global.f64 	%fd62, [%rd39+8];
	ld.global.f64 	%fd63, [%rd67+8];
	mul.f64 	%fd64, %fd60, %fd62;
	fma.rn.f64 	%fd65, %fd59, %fd61, %fd64;
	fma.rn.f64 	%fd113, %fd63, %fd65, %fd54;
	mul.f64 	%fd66, %fd60, %fd61;
	mul.f64 	%fd67, %fd59, %fd62;
	sub.f64 	%fd68, %fd66, %fd67;
	fma.rn.f64 	%fd114, %fd63, %fd68, %fd58;
	add.s32 	%r92, %r92, -4;
	add.s64 	%rd67, %rd67, 32;
	add.s32 	%r91, %r91, 4;
	setp.ne.s32 	%p13, %r91, %r95;
	@%p13 bra 	$L__BB0_7;
$L__BB0_8:
	setp.eq.s32 	%p14, %r5, 0;
	@%p14 bra 	$L__BB0_13;
	setp.eq.s32 	%p15, %r5, 1;
	@%p15 bra 	$L__BB0_11;
	setp.lt.u32 	%p16, %r3, %r95;
	selp.b32 	%r64, %r18, 0, %p16;
	add.s32 	%r65, %r92, %r3;
	add.s32 	%r66, %r65, %r64;
	setp.lt.u32 	%p17, %r4, %r95;
	selp.b32 	%r67, %r18, 0, %p17;
	add.s32 	%r68, %r92, %r4;
	add.s32 	%r69, %r68, %r67;
	shl.b32 	%r70, %r66, 1;
	mul.wide.u32 	%rd40, %r70, 8;
	add.s64 	%rd41, %rd2, %rd40;
	ld.global.f64 	%fd70, [%rd41];
	ld.global.f64 	%fd71, [%rd41+8];
	shl.b32 	%r71, %r69, 1;
	mul.wide.u32 	%rd42, %r71, 8;
	add.s64 	%rd43, %rd2, %rd42;
	ld.global.f64 	%fd72, [%rd43];
	ld.global.f64 	%fd73, [%rd43+8];
	mul.wide.u32 	%rd44, %r95, 8;
	add.s64 	%rd45, %rd1, %rd44;
	ld.global.f64 	%fd74, [%rd45];
	mul.f64 	%fd75, %fd71, %fd73;
	fma.rn.f64 	%fd76, %fd70, %fd72, %fd75;
	fma.rn.f64 	%fd77, %fd74, %fd76, %fd113;
	mul.f64 	%fd78, %fd71, %fd72;
	mul.f64 	%fd79, %fd70, %fd73;
	sub.f64 	%fd80, %fd78, %fd79;
	fma.rn.f64 	%fd81, %fd74, %fd80, %fd114;
	not.b32 	%r72, %r95;
	setp.gt.u32 	%p18, %r3, %r95;
	selp.b32 	%r73, 0, %r18, %p18;
	add.s32 	%r74, %r3, %r72;
	add.s32 	%r75, %r74, %r73;
	setp.gt.u32 	%p19, %r4, %r95;
	selp.b32 	%r76, 0, %r18, %p19;
	add.s32 	%r77, %r4, %r72;
	add.s32 	%r78, %r77, %r76;
	shl.b32 	%r79, %r75, 1;
	mul.wide.u32 	%rd46, %r79, 8;
	add.s64 	%rd47, %rd2, %rd46;
	ld.global.f64 	%fd82, [%rd47];
	ld.global.f64 	%fd83, [%rd47+8];
	shl.b32 	%r80, %r78, 1;
	mul.wide.u32 	%rd48, %r80, 8;
	add.s64 	%rd49, %rd2, %rd48;
	ld.global.f64 	%fd84, [%rd49];
	ld.global.f64 	%fd85, [%rd49+8];
	ld.global.f64 	%fd86, [%rd45+8];
	mul.f64 	%fd87, %fd83, %fd85;
	fma.rn.f64 	%fd88, %fd82, %fd84, %fd87;
	fma.rn.f64 	%fd113, %fd86, %fd88, %fd77;
	mul.f64 	%fd89, %fd83, %fd84;
	mul.f64 	%fd90, %fd82, %fd85;
	sub.f64 	%fd91, %fd89, %fd90;
	fma.rn.f64 	%fd114, %fd86, %fd91, %fd81;
	add.s32 	%r13, %r95, 2;
	sub.s32 	%r92, -2, %r95;
	mov.u32 	%r95, %r13;
$L__BB0_11:
	and.b32  	%r81, %r18, 1;
	setp.eq.b32 	%p20, %r81, 1;
	not.pred 	%p21, %p20;
	@%p21 bra 	$L__BB0_13;
	setp.lt.u32 	%p22, %r3, %r95;
	selp.b32 	%r82, %r18, 0, %p22;
	add.s32 	%r83, %r92, %r3;
	add.s32 	%r84, %r83, %r82;
	setp.lt.u32 	%p23, %r4, %r95;
	selp.b32 	%r85, %r18, 0, %p23;
	add.s32 	%r86, %r92, %r4;
	add.s32 	%r87, %r86, %r85;
	shl.b32 	%r88, %r84, 1;
	mul.wide.u32 	%rd50, %r88, 8;
	add.s64 	%rd51, %rd2, %rd50;
	ld.global.f64 	%fd92, [%rd51];
	ld.global.f64 	%fd93, [%rd51+8];
	shl.b32 	%r89, %r87, 1;
	mul.wide.u32 	%rd52, %r89, 8;
	add.s64 	%rd53, %rd2, %rd52;
	ld.global.f64 	%fd94, [%rd53];
	ld.global.f64 	%fd95, [%rd53+8];
	mul.wide.u32 	%rd54, %r95, 8;
	add.s64 	%rd55, %rd1, %rd54;
	ld.global.f64 	%fd96, [%rd55];
	mul.f64 	%fd97, %fd93, %fd95;
	fma.rn.f64 	%fd98, %fd92, %fd94, %fd97;
	fma.rn.f64 	%fd113, %fd96, %fd98, %fd113;
	mul.f64 	%fd99, %fd93, %fd94;
	mul.f64 	%fd100, %fd92, %fd95;
	sub.f64 	%fd101, %fd99, %fd100;
	fma.rn.f64 	%fd114, %fd96, %fd101, %fd114;
$L__BB0_13:
	ld.param.u64 	%rd64, [coarse_psd_matrix_param_3];
	ld.param.u64 	%rd63, [coarse_psd_matrix_param_2];
	cvta.to.global.u64 	%rd15, %rd63;
	shl.b64 	%rd56, %rd4, 3;
	add.s64 	%rd57, %rd15, %rd56;
	st.global.f64 	[%rd57], %fd113;
	cvta.to.global.u64 	%rd16, %rd64;
	add.s64 	%rd58, %rd16, %rd56;
	st.global.f64 	[%rd58], %fd114;
	setp.le.u32 	%p24, %r1, %r2;
	@%p24 bra 	$L__BB0_15;
	shl.b64 	%rd59, %rd11, 32;
	shr.s64 	%rd60, %rd59, 29;
	add.s64 	%rd61, %rd15, %rd60;
	st.global.f64 	[%rd61], %fd113;
	neg.f64 	%fd102, %fd114;
	add.s64 	%rd62, %rd16, %rd60;
	st.global.f64 	[%rd62], %fd102;
$L__BB0_15:
	ret;

}


// ===== COMPILED SASS (sm_100) =====

	.target	sm_100

	.elftype	@"ET_EXEC"


//--------------------- .note.nv.tkinfo           --------------------------
	.section	.note.nv.tkinfo,"",@"SHT_NOTE"
	.sectionflags	@"SHF_NOTE_NV_TKINFO"
	.tkinfo
        /*0018*/ 	.word	0x00000002
        /*0030*/ 	.string	""
        /*0030*/ 	.string	"ptxas"
        /*0030*/ 	.string	"Cuda compilation tools, release 13.0, V13.0.88"
        /*0030*/ 	.string	"Build cuda_13.0.r13.0/compiler.36424714_0"
        /*0030*/ 	.string	"-arch sm_100 -m 64 "



//--------------------- .note.nv.cuinfo           --------------------------
	.section	.note.nv.cuinfo,"",@"SHT_NOTE"
	.sectionflags	@"SHF_NOTE_NV_CUINFO"
        /*0018*/ 	.short	0x0002
        /*001a*/ 	.short	0x0064
        /*001c*/ 	.short	0x0082
	.zero		2


//--------------------- .nv.info                  --------------------------
	.section	.nv.info,"",@"SHT_CUDA_INFO"
	.align	4


	//----- nvinfo : EIATTR_REGCOUNT
	.align		4
        /*0000*/ 	.byte	0x04, 0x2f
        /*0002*/ 	.short	(.L_1 - .L_0)
	.align		4
.L_0:
        /*0004*/ 	.word	index@(coarse_psd_matrix)
        /*0008*/ 	.word	0x00000020


	//----- nvinfo : EIATTR_FRAME_SIZE
	.align		4
.L_1:
        /*000c*/ 	.byte	0x04, 0x11
        /*000e*/ 	.short	(.L_3 - .L_2)
	.align		4
.L_2:
        /*0010*/ 	.word	index@($__internal_0_$__cuda_sm20_div_u64)
        /*0014*/ 	.word	0x00000000


	//----- nvinfo : EIATTR_FRAME_SIZE
	.align		4
.L_3:
        /*0018*/ 	.byte	0x04, 0x11
        /*001a*/ 	.short	(.L_5 - .L_4)
	.align		4
.L_4:
        /*001c*/ 	.word	index@(coarse_psd_matrix)
        /*0020*/ 	.word	0x00000000


	//----- nvinfo : EIATTR_MIN_STACK_SIZE
	.align		4
.L_5:
        /*0024*/ 	.byte	0x04, 0x12
        /*0026*/ 	.short	(.L_7 - .L_6)
	.align		4
.L_6:
        /*0028*/ 	.word	index@(coarse_psd_matrix)
        /*002c*/ 	.word	0x00000000
.L_7:


//--------------------- .nv.compat                --------------------------
	.section	.nv.compat,"",@"SHT_CUDA_COMPAT_INFO"
	.align	4
        /*0000*/ 	.byte	0x02, 0x09, 0x00, 0x00, 0x02, 0x02, 0x01, 0x00, 0x02, 0x05, 0x05, 0x00, 0x03, 0x07, 0x01, 0x01
        /*0010*/ 	.byte	0x02, 0x03, 0x00, 0x00, 0x02, 0x06, 0x01, 0x00, 0x04, 0x0b, 0x08, 0x00, 0x01, 0x00, 0x00, 0x00
        /*0020*/ 	.byte	0x00, 0x00, 0x00, 0x00


//--------------------- .nv.info.coarse_psd_matrix --------------------------
	.section	.nv.info.coarse_psd_matrix,"",@"SHT_CUDA_INFO"
	.sectionflags	@""
	.align	4


	//----- nvinfo : EIATTR_CUDA_API_VERSION
	.align		4
        /*0000*/ 	.byte	0x04, 0x37
        /*0002*/ 	.short	(.L_9 - .L_8)
.L_8:
        /*0004*/ 	.word	0x00000082


	//----- nvinfo : EIATTR_KPARAM_INFO
	.align		4
.L_9:
        /*0008*/ 	.byte	0x04, 0x17
        /*000a*/ 	.short	(.L_11 - .L_10)
.L_10:
        /*000c*/ 	.word	0x00000000
        /*0010*/ 	.short	0x0006
        /*0012*/ 	.short	0x0028
        /*0014*/ 	.byte	0x00, 0xf0, 0x11, 0x00


	//----- nvinfo : EIATTR_KPARAM_INFO
	.align		4
.L_11:
        /*0018*/ 	.byte	0x04, 0x17
        /*001a*/ 	.short	(.L_13 - .L_12)
.L_12:
        /*001c*/ 	.word	0x00000000
        /*0020*/ 	.short	0x0005
        /*0022*/ 	.short	0x0024
        /*0024*/ 	.byte	0x00, 0xf0, 0x11, 0x00


	//----- nvinfo : EIATTR_KPARAM_INFO
	.align		4
.L_13:
        /*0028*/ 	.byte	0x04, 0x17
        /*002a*/ 	.short	(.L_15 - .L_14)
.L_14:
        /*002c*/ 	.word	0x00000000
        /*0030*/ 	.short	0x0004
        /*0032*/ 	.short	0x0020
        /*0034*/ 	.byte	0x00, 0xf0, 0x11, 0x00


	//----- nvinfo : EIATTR_KPARAM_INFO
	.align		4
.L_15:
        /*0038*/ 	.byte	0x04, 0x17
        /*003a*/ 	.short	(.L_17 - .L_16)
.L_16:
        /*003c*/ 	.word	0x00000000
        /*0040*/ 	.short	0x0003
        /*0042*/ 	.short	0x0018
        /*0044*/ 	.byte	0x00, 0xf5, 0x21, 0x00


	//----- nvinfo : EIATTR_KPARAM_INFO
	.align		4
.L_17:
        /*0048*/ 	.byte	0x04, 0x17
        /*004a*/ 	.short	(.L_19 - .L_18)
.L_18:
        /*004c*/ 	.word	0x00000000
        /*0050*/ 	.short	0x0002
        /*0052*/ 	.short	0x0010
        /*0054*/ 	.byte	0x00, 0xf5, 0x21, 0x00


	//----- nvinfo : EIATTR_KPARAM_INFO
	.align		4
.L_19:
        /*0058*/ 	.byte	0x04, 0x17
        /*005a*/ 	.short	(.L_21 - .L_20)
.L_20:
        /*005c*/ 	.word	0x00000000
        /*0060*/ 	.short	0x0001
        /*0062*/ 	.short	0x0008
        /*0064*/ 	.byte	0x00, 0xf5, 0x21, 0x00


	//----- nvinfo : EIATTR_KPARAM_INFO
	.align		4
.L_21:
        /*0068*/ 	.byte	0x04, 0x17
        /*006a*/ 	.short	(.L_23 - .L_22)
.L_22:
        /*006c*/ 	.word	0x00000000
        /*0070*/ 	.short	0x0000
        /*0072*/ 	.short	0x0000
        /*0074*/ 	.byte	0x00, 0xf5, 0x21, 0x00


	//----- nvinfo : EIATTR_SPARSE_MMA_MASK
	.align		4
.L_23:
        /*0078*/ 	.byte	0x03, 0x50
        /*007a*/ 	.short	0x0000


	//----- nvinfo : EIATTR_MAXREG_COUNT
	.align		4
        /*007c*/ 	.byte	0x03, 0x1b
        /*007e*/ 	.short	0x00ff


	//----- nvinfo : EIATTR_MERCURY_ISA_VERSION
	.align		4
        /*0080*/ 	.byte	0x03, 0x5f
        /*0082*/ 	.short	0x0101


	//----- nvinfo : EIATTR_VRC_CTA_INIT_COUNT
	.align		4
        /*0084*/ 	.byte	0x02, 0x4a
	.zero		1
	.zero		1


	//----- nvinfo : EIATTR_EXIT_INSTR_OFFSETS
	.align		4
        /*0088*/ 	.byte	0x04, 0x1c
        /*008a*/ 	.short	(.L_25 - .L_24)


	//   ....[0]....
.L_24:
        /*008c*/ 	.word	0x000002b0


	//   ....[1]....
        /*0090*/ 	.word	0x00000ff0


	//   ....[2]....
        /*0094*/ 	.word	0x00001090


	//----- nvinfo : EIATTR_CRS_STACK_SIZE
	.align		4
.L_25:
        /*0098*/ 	.byte	0x04, 0x1e
        /*009a*/ 	.short	(.L_27 - .L_26)
.L_26:
        /*009c*/ 	.word	0x00000000


	//----- nvinfo : EIATTR_CBANK_PARAM_SIZE
	.align		4
.L_27:
        /*00a0*/ 	.byte	0x03, 0x19
        /*00a2*/ 	.short	0x002c


	//----- nvinfo : EIATTR_PARAM_CBANK
	.align		4
        /*00a4*/ 	.byte	0x04, 0x0a
        /*00a6*/ 	.short	(.L_29 - .L_28)
	.align		4
.L_28:
        /*00a8*/ 	.word	index@(.nv.constant0.coarse_psd_matrix)
        /*00ac*/ 	.short	0x0380
        /*00ae*/ 	.short	0x002c


	//----- nvinfo : EIATTR_SW_WAR
	.align		4
.L_29:
        /*00b0*/ 	.byte	0x04, 0x36
        /*00b2*/ 	.short	(.L_31 - .L_30)
.L_30:
        /*00b4*/ 	.word	0x00000008
.L_31:


//--------------------- .nv.callgraph             --------------------------
	.section	.nv.callgraph,"",@"SHT_CUDA_CALLGRAPH"
	.align	4
	.sectionentsize	8
	.align		4
        /*0000*/ 	.word	0x00000000
	.align		4
        /*0004*/ 	.word	0xffffffff
	.align		4
        /*0008*/ 	.word	0x00000000
	.align		4
        /*000c*/ 	.word	0xfffffffe
	.align		4
        /*0010*/ 	.word	0x00000000
	.align		4
        /*0014*/ 	.word	0xfffffffd
	.align		4
        /*0018*/ 	.word	0x00000000
	.align		4
        /*001c*/ 	.word	0xfffffffc


//--------------------- .text.coarse_psd_matrix   --------------------------
	.section	.text.coarse_psd_matrix,"ax",@progbits
	.align	128
        .global         coarse_psd_matrix
        .type           coarse_psd_matrix,@function
        .size           coarse_psd_matrix,(.L_x_8 - coarse_psd_matrix)
        .other          coarse_psd_matrix,@"STO_CUDA_ENTRY STV_DEFAULT"
coarse_psd_matrix:
.text.coarse_psd_matrix:
[----:B------:R-:W-:Y:S01]  /*0000*/  LDC R1, c[0x0][0x37c] ;  /* 0x0000df00ff017b82 */ /* 0x000fe20000000800 */
[----:B------:R-:W0:Y:S01]  /*0010*/  S2R R0, SR_CTAID.X ;  /* 0x0000000000007919 */ /* 0x000e220000002500 */
[----:B------:R-:W0:Y:S01]  /*0020*/  LDCU UR4, c[0x0][0x360] ;  /* 0x00006c00ff0477ac */ /* 0x000e220008000800 */
[----:B------:R-:W-:Y:S01]  /*0030*/  BSSY.RECONVERGENT B0, `(.L_x_0) ;  /* 0x0000026000007945 */ /* 0x000fe20003800200 */
[----:B------:R-:W0:Y:S01]  /*0040*/  S2R R3, SR_TID.X ;  /* 0x0000000000037919 */ /* 0x000e220000002100 */
[----:B------:R-:W1:Y:S02]  /*0050*/  LDCU UR5, c[0x0][0x3a8] ;  /* 0x00007500ff0577ac */ /* 0x000e640008000800 */
[----:B-1----:R-:W-:-:S05]  /*0060*/  IMAD.U32 R8, RZ, RZ, UR5 ;  /* 0x00000005ff087e24 */ /* 0x002fca000f8e00ff */
[----:B------:R-:W-:Y:S01]  /*0070*/  SHF.R.S32.HI R4, RZ, 0x1f, R8 ;  /* 0x0000001fff047819 */ /* 0x000fe20000011408 */
[----:B0-----:R-:W-:-:S05]  /*0080*/  IMAD R0, R0, UR4, R3 ;  /* 0x0000000400007c24 */ /* 0x001fca000f8e0203 */
[----:B------:R-:W-:-:S04]  /*0090*/  SHF.R.S32.HI R3, RZ, 0x1f, R0 ;  /* 0x0000001fff037819 */ /* 0x000fc80000011400 */
[----:B------:R-:W-:-:S04]  /*00a0*/  LOP3.LUT R2, R3, R4, RZ, 0xfc, !PT ;  /* 0x0000000403027212 */ /* 0x000fc800078efcff */
[----:B------:R-:W-:-:S13]  /*00b0*/  ISETP.NE.U32.AND P0, PT, R2, RZ, PT ;  /* 0x000000ff0200720c */ /* 0x000fda0003f05070 */
[----:B------:R-:W-:Y:S05]  /*00c0*/  @P0 BRA `(.L_x_1) ;  /* 0x0000000000540947 */ /* 0x000fea0003800000 */
[----:B------:R-:W0:Y:S01]  /*00d0*/  I2F.U32.RP R4, R8 ;  /* 0x0000000800047306 */ /* 0x000e220000209000 */
[----:B------:R-:W-:-:S07]  /*00e0*/  ISETP.NE.U32.AND P2, PT, R8, RZ, PT ;  /* 0x000000ff0800720c */ /* 0x000fce0003f45070 */
[----:B0-----:R-:W0:Y:S02]  /*00f0*/  MUFU.RCP R4, R4 ;  /* 0x0000000400047308 */ /* 0x001e240000001000 */
[----:B0-----:R-:W-:-:S06]  /*0100*/  VIADD R2, R4, 0xffffffe ;  /* 0x0ffffffe04027836 */ /* 0x001fcc0000000000 */
[----:B------:R0:W1:Y:S02]  /*0110*/  F2I.FTZ.U32.TRUNC.NTZ R3, R2 ;  /* 0x0000000200037305 */ /* 0x000064000021f000 */
[----:B0-----:R-:W-:Y:S02]  /*0120*/  IMAD.MOV.U32 R2, RZ, RZ, RZ ;  /* 0x000000ffff027224 */ /* 0x001fe400078e00ff */
[----:B-1----:R-:W-:-:S04]  /*0130*/  IMAD.MOV R5, RZ, RZ, -R3 ;  /* 0x000000ffff057224 */ /* 0x002fc800078e0a03 */
[----:B------:R-:W-:-:S04]  /*0140*/  IMAD R5, R5, R8, RZ ;  /* 0x0000000805057224 */ /* 0x000fc800078e02ff */
[----:B------:R-:W-:-:S06]  /*0150*/  IMAD.HI.U32 R3, R3, R5, R2 ;  /* 0x0000000503037227 */ /* 0x000fcc00078e0002 */
[----:B------:R-:W-:-:S04]  /*0160*/  IMAD.HI.U32 R3, R3, R0, RZ ;  /* 0x0000000003037227 */ /* 0x000fc800078e00ff */
[----:B------:R-:W-:-:S04]  /*0170*/  IMAD.MOV R5, RZ, RZ, -R3 ;  /* 0x000000ffff057224 */ /* 0x000fc800078e0a03 */
[----:B------:R-:W-:-:S05]  /*0180*/  IMAD R5, R8, R5, R0 ;  /* 0x0000000508057224 */ /* 0x000fca00078e0200 */
[----:B------:R-:W-:-:S13]  /*0190*/  ISETP.GE.U32.AND P0, PT, R5, R8, PT ;  /* 0x000000080500720c */ /* 0x000fda0003f06070 */
[----:B------:R-:W-:Y:S02]  /*01a0*/  @P0 IMAD.IADD R5, R5, 0x1, -R8 ;  /* 0x0000000105050824 */ /* 0x000fe400078e0a08 */
[----:B------:R-:W-:-:S03]  /*01b0*/  @P0 VIADD R3, R3, 0x1 ;  /* 0x0000000103030836 */ /* 0x000fc60000000000 */
[----:B------:R-:W-:-:S13]  /*01c0*/  ISETP.GE.U32.AND P1, PT, R5, R8, PT ;  /* 0x000000080500720c */ /* 0x000fda0003f26070 */
[----:B------:R-:W-:Y:S01]  /*01d0*/  @P1 VIADD R3, R3, 0x1 ;  /* 0x0000000103031836 */ /* 0x000fe20000000000 */
[----:B------:R-:W-:-:S05]  /*01e0*/  @!P2 LOP3.LUT R3, RZ, R8, RZ, 0x33, !PT ;  /* 0x00000008ff03a212 */ /* 0x000fca00078e33ff */
[----:B------:R-:W-:-:S04]  /*01f0*/  IMAD.MOV R5, RZ, RZ, -R3 ;  /* 0x000000ffff057224 */ /* 0x000fc800078e0a03 */
[----:B------:R-:W-:Y:S01]  /*0200*/  IMAD R2, R8, R5, R0 ;  /* 0x0000000508027224 */ /* 0x000fe200078e0200 */
[----:B------:R-:W-:Y:S06]  /*0210*/  BRA `(.L_x_2) ;  /* 0x00000000001c7947 */ /* 0x000fec0003800000 */
.L_x_1:
[----:B------:R-:W-:-:S07]  /*0220*/  MOV R2, 0x240 ;  /* 0x0000024000027802 */ /* 0x000fce0000000f00 */
[----:B------:R-:W-:Y:S05]  /*0230*/  CALL.REL.NOINC `($__internal_0_$__cuda_sm20_div_u64) ;  /* 0x0000000c00987944 */ /* 0x000fea0003c00000 */
[----:B------:R-:W0:Y:S01]  /*0240*/  LDCU UR4, c[0x0][0x3a8] ;  /* 0x00007500ff0477ac */ /* 0x000e220008000800 */
[--C-:B------:R-:W-:Y:S02]  /*0250*/  IMAD.MOV R5, RZ, RZ, -R4.reuse ;  /* 0x000000ffff057224 */ /* 0x100fe400078e0a04 */
[----:B------:R-:W-:Y:S02]  /*0260*/  IMAD.MOV.U32 R3, RZ, RZ, R4 ;  /* 0x000000ffff037224 */ /* 0x000fe400078e0004 */
[----:B0-----:R-:W-:-:S04]  /*0270*/  IMAD.U32 R8, RZ, RZ, UR4 ;  /* 0x00000004ff087e24 */ /* 0x001fc8000f8e00ff */
[----:B------:R-:W-:-:S07]  /*0280*/  IMAD R2, R5, R8, R0 ;  /* 0x0000000805027224 */ /* 0x000fce00078e0200 */
.L_x_2:
[----:B------:R-:W-:Y:S05]  /*0290*/  BSYNC.RECONVERGENT B0 ;  /* 0x0000000000007941 */ /* 0x000fea0003800200 */
.L_x_0:
[----:B------:R-:W-:-:S13]  /*02a0*/  ISETP.GE.U32.AND P0, PT, R2, R3, PT ;  /* 0x000000030200720c */ /* 0x000fda0003f06070 */
[----:B------:R-:W-:Y:S05]  /*02b0*/  @!P0 EXIT ;  /* 0x000000000000894d */ /* 0x000fea0003800000 */
[----:B------:R-:W0:Y:S01]  /*02c0*/  LDC.64 R6, c[0x0][0x3a0] ;  /* 0x0000e800ff067b82 */ /* 0x000e220000000a00 */
[----:B------:R-:W1:Y:S01]  /*02d0*/  LDCU.64 UR6, c[0x0][0x358] ;  /* 0x00006b00ff0677ac */ /* 0x000e620008000a00 */
[----:B------:R-:W-:Y:S01]  /*02e0*/  IMAD R4, R2, R8, R3 ;  /* 0x0000000802047224 */ /* 0x000fe200078e0203 */
[----:B------:R-:W-:Y:S02]  /*02f0*/  CS2R R22, SRZ ;  /* 0x0000000000167805 */ /* 0x000fe4000001ff00 */
[----:B------:R-:W-:Y:S02]  /*0300*/  CS2R R12, SRZ ;  /* 0x00000000000c7805 */ /* 0x000fe4000001ff00 */
[----:B0-----:R-:W-:-:S13]  /*0310*/  ISETP.NE.AND P0, PT, R7, RZ, PT ;  /* 0x000000ff0700720c */ /* 0x001fda0003f05270 */
[----:B-1----:R-:W-:Y:S05]  /*0320*/  @!P0 BRA `(.L_x_3) ;  /* 0x0000000c00048947 */ /* 0x002fea0003800000 */
[----:B------:R-:W-:Y:S01]  /*0330*/  ISETP.GE.U32.AND P0, PT, R7, 0x4, PT ;  /* 0x000000040700780c */ /* 0x000fe20003f06070 */
[-C--:B------:R-:W-:Y:S01]  /*0340*/  IMAD R5, R2, R6.reuse, RZ ;  /* 0x0000000602057224 */ /* 0x080fe200078e02ff */
[----:B------:R-:W-:Y:S01]  /*0350*/  CS2R R26, SRZ ;  /* 0x00000000001a7805 */ /* 0x000fe2000001ff00 */
[----:B------:R-:W-:Y:S01]  /*0360*/  IMAD R6, R3, R6, RZ ;  /* 0x0000000603067224 */ /* 0x000fe200078e02ff */
[----:B------:R-:W-:Y:S02]  /*0370*/  CS2R R12, SRZ ;  /* 0x00000000000c7805 */ /* 0x000fe4000001ff00 */
[----:B------:R-:W-:-:S07]  /*0380*/  CS2R R22, SRZ ;  /* 0x0000000000167805 */ /* 0x000fce000001ff00 */
[----:B------:R-:W-:Y:S05]  /*0390*/  @!P0 BRA `(.L_x_4) ;  /* 0x0000000400a48947 */ /* 0x000fea0003800000 */
[----:B------:R-:W0:Y:S01]  /*03a0*/  LDCU.64 UR4, c[0x0][0x388] ;  /* 0x00007100ff0477ac */ /* 0x000e220008000a00 */
[----:B------:R-:W-:Y:S01]  /*03b0*/  LOP3.LUT R27, R7, 0xfffffffc, RZ, 0xc0, !PT ;  /* 0xfffffffc071b7812 */ /* 0x000fe200078ec0ff */
[----:B------:R-:W-:Y:S01]  /*03c0*/  IMAD.MOV.U32 R26, RZ, RZ, RZ ;  /* 0x000000ffff1a7224 */ /* 0x000fe200078e00ff */
[----:B------:R-:W-:Y:S01]  /*03d0*/  CS2R R12, SRZ ;  /* 0x00000000000c7805 */ /* 0x000fe2000001ff00 */
[----:B0-----:R-:W-:-:S04]  /*03e0*/  UIADD3 UR4, UP0, UPT, UR4, 0x10, URZ ;  /* 0x0000001004047890 */ /* 0x001fc8000ff1e0ff */
[----:B------:R-:W-:Y:S02]  /*03f0*/  UIADD3.X UR5, UPT, UPT, URZ, UR5, URZ, UP0, !UPT ;  /* 0x00000005ff057290 */ /* 0x000fe400087fe4ff */
[----:B------:R-:W-:Y:S01]  /*0400*/  IMAD.U32 R10, RZ, RZ, UR4 ;  /* 0x00000004ff0a7e24 */ /* 0x000fe2000f8e00ff */
[----:B------:R-:W-:-:S03]  /*0410*/  UMOV UR4, URZ ;  /* 0x000000ff00047c82 */ /* 0x000fc60008000000 */
[----:B------:R-:W-:-:S07]  /*0420*/  IMAD.U32 R11, RZ, RZ, UR5 ;  /* 0x00000005ff0b7e24 */ /* 0x000fce000f8e00ff */
.L_x_5:
[----:B------:R-:W0:Y:S01]  /*0430*/  LDC.64 R8, c[0x0][0x380] ;  /* 0x0000e000ff087b82 */ /* 0x000e220000000a00 */
[C---:B------:R-:W-:Y:S01]  /*0440*/  ISETP.GE.U32.AND P0, PT, R5.reuse, UR4, PT ;  /* 0x0000000405007c0c */ /* 0x040fe2000bf06070 */
[C-C-:B------:R-:W-:Y:S01]  /*0450*/  IMAD.IADD R29, R6.reuse, 0x1, R26.reuse ;  /* 0x00000001061d7824 */ /* 0x140fe200078e021a */
[----:B------:R-:W-:Y:S01]  /*0460*/  ISETP.GE.U32.AND P1, PT, R6, UR4, PT ;  /* 0x0000000406007c0c */ /* 0x000fe2000bf26070 */
[----:B------:R-:W-:Y:S01]  /*0470*/  IMAD.IADD R15, R5, 0x1, R26 ;  /* 0x00000001050f7824 */ /* 0x000fe200078e021a */
[C---:B------:R-:W-:Y:S02]  /*0480*/  SEL R14, R7.reuse, RZ, !P0 ;  /* 0x000000ff070e7207 */ /* 0x040fe40004000000 */
[----:B------:R-:W-:-:S03]  /*0490*/  SEL R16, R7, RZ, !P1 ;  /* 0x000000ff07107207 */ /* 0x000fc60004800000 */
[----:B------:R-:W-:Y:S01]  /*04a0*/  IMAD.IADD R14, R14, 0x1, R15 ;  /* 0x000000010e0e7824 */ /* 0x000fe200078e020f */
[----:B------:R-:W-:-:S03]  /*04b0*/  IADD3 R16, PT, PT, R16, R29, RZ ;  /* 0x0000001d10107210 */ /* 0x000fc60007ffe0ff */
[----:B------:R-:W-:Y:S02]  /*04c0*/  IMAD.SHL.U32 R15, R14, 0x2, RZ ;  /* 0x000000020e0f7824 */ /* 0x000fe400078e00ff */
[----:B------:R-:W-:Y:S02]  /*04d0*/  IMAD.SHL.U32 R19, R16, 0x2, RZ ;  /* 0x0000000210137824 */ /* 0x000fe400078e00ff */
[----:B0-----:R-:W-:-:S04]  /*04e0*/  IMAD.WIDE.U32 R14, R15, 0x8, R8 ;  /* 0x000000080f0e7825 */ /* 0x001fc800078e0008 */
[----:B------:R-:W-:Y:S01]  /*04f0*/  IMAD.WIDE.U32 R18, R19, 0x8, R8 ;  /* 0x0000000813127825 */ /* 0x000fe200078e0008 */
[----:B------:R-:W2:Y:S04]  /*0500*/  LDG.E.64 R20, desc[UR6][R14.64+0x8] ;  /* 0x000008060e147981 */ /* 0x000ea8000c1e1b00 */
[----:B------:R-:W2:Y:S04]  /*0510*/  LDG.E.64 R16, desc[UR6][R18.64+0x8] ;  /* 0x0000080612107981 */ /* 0x000ea8000c1e1b00 */
[----:B------:R-:W3:Y:S04]  /*0520*/  LDG.E.64 R14, desc[UR6][R14.64] ;  /* 0x000000060e0e7981 */ /* 0x000ee8000c1e1b00 */
[----:B------:R-:W4:Y:S01]  /*0530*/  LDG.E.64 R18, desc[UR6][R18.64] ;  /* 0x0000000612127981 */ /* 0x000f22000c1e1b00 */
[----:B--2---:R-:W-:-:S02]  /*0540*/  DMUL R24, R20, R16 ;  /* 0x0000001014187228 */ /* 0x004fc40000000000 */
[----:B---3--:R-:W-:-:S06]  /*0550*/  DMUL R16, R14, R16 ;  /* 0x000000100e107228 */ /* 0x008fcc0000000000 */
[-C--:B----4-:R-:W-:Y:S01]  /*0560*/  DFMA R24, R14, R18.reuse, R24 ;  /* 0x000000120e18722b */ /* 0x090fe20000000018 */
[----:B------:R-:W2:Y:S01]  /*0570*/  LDG.E.64 R14, desc[UR6][R10.64+-0x10] ;  /* 0xfffff0060a0e7981 */ /* 0x000ea2000c1e1b00 */
[C---:B------:R-:W-:Y:S01]  /*0580*/  ISETP.GT.U32.AND P0, PT, R5.reuse, UR4, PT ;  /* 0x0000000405007c0c */ /* 0x040fe2000bf04070 */
[----:B------:R-:W-:Y:S01]  /*0590*/  DFMA R16, R20, R18, -R16 ;  /* 0x000000121410722b */ /* 0x000fe20000000810 */
[----:B------:R-:W-:Y:S01]  /*05a0*/  ISETP.GT.U32.AND P1, PT, R6, UR4, PT ;  /* 0x0000000406007c0c */ /* 0x000fe2000bf24070 */
[----:B------:R-:W-:Y:S01]  /*05b0*/  IMAD.IADD R28, R5, 0x1, R26 ;  /* 0x00000001051c7824 */ /* 0x000fe200078e021a */
[C---:B------:R-:W-:Y:S02]  /*05c0*/  SEL R19, R7.reuse, RZ, !P0 ;  /* 0x000000ff07137207 */ /* 0x040fe40004000000 */
[----:B------:R-:W-:-:S03]  /*05d0*/  SEL R18, R7, RZ, !P1 ;  /* 0x000000ff07127207 */ /* 0x000fc60004800000 */
[----:B------:R-:W-:Y:S02]  /*05e0*/  IMAD.IADD R19, R28, 0x1, R19 ;  /* 0x000000011c137824 */ /* 0x000fe400078e0213 */
[----:B------:R-:W-:-:S03]  /*05f0*/  IMAD.IADD R18, R29, 0x1, R18 ;  /* 0x000000011d127824 */ /* 0x000fc600078e0212 */
[----:B------:R-:W-:Y:S02]  /*0600*/  LEA R19, R19, 0xfffffffe, 0x1 ;  /* 0xfffffffe13137811 */ /* 0x000fe400078e08ff */
[----:B------:R-:W-:Y:S01]  /*0610*/  LEA R21, R18, 0xfffffffe, 0x1 ;  /* 0xfffffffe12157811 */ /* 0x000fe200078e08ff */
[C---:B--2---:R-:W-:Y:S02]  /*0620*/  DFMA R24, R14.reuse, R24, R22 ;  /* 0x000000180e18722b */ /* 0x044fe40000000016 */
[----:B------:R-:W-:Y:S01]  /*0630*/  IMAD.WIDE.U32 R22, R19, 0x8, R8 ;  /* 0x0000000813167825 */ /* 0x000fe200078e0008 */
[----:B------:R-:W-:-:S03]  /*0640*/  DFMA R14, R14, R16, R12 ;  /* 0x000000100e0e722b */ /* 0x000fc6000000000c */
[----:B------:R-:W-:Y:S02]  /*0650*/  IMAD.WIDE.U32 R18, R21, 0x8, R8 ;  /* 0x0000000815127825 */ /* 0x000fe400078e0008 */
[----:B------:R-:W2:Y:S04]  /*0660*/  LDG.E.64 R20, desc[UR6][R22.64+0x8] ;  /* 0x0000080616147981 */ /* 0x000ea8000c1e1b00 */
[----:B------:R-:W2:Y:S04]  /*0670*/  LDG.E.64 R16, desc[UR6][R18.64+0x8] ;  /* 0x0000080612107981 */ /* 0x000ea8000c1e1b00 */
[----:B------:R-:W3:Y:S04]  /*0680*/  LDG.E.64 R22, desc[UR6][R22.64] ;  /* 0x0000000616167981 */ /* 0x000ee8000c1e1b00 */
[----:B------:R-:W4:Y:S01]  /*0690*/  LDG.E.64 R18, desc[UR6][R18.64] ;  /* 0x0000000612127981 */ /* 0x000f22000c1e1b00 */
[----:B------:R-:W-:Y:S01]  /*06a0*/  UIADD3 UR5, UPT, UPT, UR4, 0x2, URZ ;  /* 0x0000000204057890 */ /* 0x000fe2000fffe0ff */
[----:B--2---:R-:W-:-:S02]  /*06b0*/  DMUL R12, R20, R16 ;  /* 0x00000010140c7228 */ /* 0x004fc40000000000 */
[----:B---3--:R-:W-:-:S06]  /*06c0*/  DMUL R16, R22, R16 ;  /* 0x0000001016107228 */ /* 0x008fcc0000000000 */
[-C--:B----4-:R-:W-:Y:S02]  /*06d0*/  DFMA R12, R22, R18.reuse, R12 ;  /* 0x00000012160c722b */ /* 0x090fe4000000000c */
[----:B------:R-:W-:Y:S01]  /*06e0*/  DFMA R16, R20, R18, -R16 ;  /* 0x000000121410722b */ /* 0x000fe20000000810 */
[----:B------:R-:W2:Y:S01]  /*06f0*/  LDG.E.64 R18, desc[UR6][R10.64+-0x8] ;  /* 0xfffff8060a127981 */ /* 0x000ea2000c1e1b00 */
[----:B------:R-:W-:Y:S02]  /*0700*/  ISETP.GE.U32.AND P0, PT, R5, UR5, PT ;  /* 0x0000000505007c0c */ /* 0x000fe4000bf06070 */
[----:B------:R-:W-:Y:S02]  /*0710*/  ISETP.GE.U32.AND P1, PT, R6, UR5, PT ;  /* 0x0000000506007c0c */ /* 0x000fe4000bf26070 */
[C---:B------:R-:W-:Y:S02]  /*0720*/  SEL R21, R7.reuse, RZ, !P0 ;  /* 0x000000ff07157207 */ /* 0x040fe40004000000 */
[----:B------:R-:W-:-:S03]  /*0730*/  SEL R20, R7, RZ, !P1 ;  /* 0x000000ff07147207 */ /* 0x000fc60004800000 */
[----:B------:R-:W-:Y:S02]  /*0740*/  IMAD.IADD R21, R28, 0x1, R21 ;  /* 0x000000011c157824 */ /* 0x000fe400078e0215 */
[----:B------:R-:W-:-:S03]  /*0750*/  IMAD.IADD R20, R29, 0x1, R20 ;  /* 0x000000011d147824 */ /* 0x000fc600078e0214 */
[----:B------:R-:W-:Y:S02]  /*0760*/  LEA R21, R21, 0xfffffffc, 0x1 ;  /* 0xfffffffc15157811 */ /* 0x000fe400078e08ff */
[----:B------:R-:W-:-:S03]  /*0770*/  LEA R23, R20, 0xfffffffc, 0x1 ;  /* 0xfffffffc14177811 */ /* 0x000fc600078e08ff */
[----:B------:R-:W-:-:S04]  /*0780*/  IMAD.WIDE.U32 R20, R21, 0x8, R8 ;  /* 0x0000000815147825 */ /* 0x000fc800078e0008 */
[----:B------:R-:W-:Y:S01]  /*0790*/  IMAD.WIDE.U32 R22, R23, 0x8, R8 ;  /* 0x0000000817167825 */ /* 0x000fe200078e0008 */
[C---:B--2---:R-:W-:Y:S02]  /*07a0*/  DFMA R12, R18.reuse, R12, R24 ;  /* 0x0000000c120c722b */ /* 0x044fe40000000018 */
[----:B------:R-:W-:Y:S01]  /*07b0*/  DFMA R14, R18, R16, R14 ;  /* 0x00000010120e722b */ /* 0x000fe2000000000e */
[----:B------:R-:W2:Y:S04]  /*07c0*/  LDG.E.64 R16, desc[UR6][R20.64+0x8] ;  /* 0x0000080614107981 */ /* 0x000ea8000c1e1b00 */
[----:B------:R-:W2:Y:S04]  /*07d0*/  LDG.E.64 R18, desc[UR6][R22.64+0x8] ;  /* 0x0000080616127981 */ /* 0x000ea8000c1e1b00 */
[----:B------:R-:W3:Y:S04]  /*07e0*/  LDG.E.64 R20, desc[UR6][R20.64] ;  /* 0x0000000614147981 */ /* 0x000ee8000c1e1b00 */
[----:B------:R-:W4:Y:S01]  /*07f0*/  LDG.E.64 R22, desc[UR6][R22.64] ;  /* 0x0000000616167981 */ /* 0x000f22000c1e1b00 */
[----:B------:R-:W-:Y:S01]  /*0800*/  UIADD3 UR5, UPT, UPT, UR4, 0x3, URZ ;  /* 0x0000000304057890 */ /* 0x000fe2000fffe0ff */
[----:B--2---:R-:W-:-:S02]  /*0810*/  DMUL R24, R16, R18 ;  /* 0x0000001210187228 */ /* 0x004fc40000000000 */
[----:B---3--:R-:W-:-:S03]  /*0820*/  DMUL R18, R20, R18 ;  /* 0x0000001214127228 */ /* 0x008fc60000000000 */
[----:B------:R-:W-:Y:S02]  /*0830*/  ISETP.GE.U32.AND P0, PT, R5, UR5, PT ;  /* 0x0000000505007c0c */ /* 0x000fe4000bf06070 */
[----:B------:R-:W-:Y:S01]  /*0840*/  ISETP.GE.U32.AND P1, PT, R6, UR5, PT ;  /* 0x0000000506007c0c */ /* 0x000fe2000bf26070 */
[-C--:B----4-:R-:W-:Y:S02]  /*0850*/  DFMA R24, R20, R22.reuse, R24 ;  /* 0x000000161418722b */ /* 0x090fe40000000018 */
[----:B------:R-:W-:Y:S01]  /*0860*/  DFMA R18, R16, R22, -R18 ;  /* 0x000000161012722b */ /* 0x000fe20000000812 */
[----:B------:R-:W2:Y:S01]  /*0870*/  LDG.E.64 R16, desc[UR6][R10.64] ;  /* 0x000000060a107981 */ /* 0x000ea2000c1e1b00 */
[C---:B------:R-:W-:Y:S02]  /*0880*/  SEL R21, R7.reuse, RZ, !P0 ;  /* 0x000000ff07157207 */ /* 0x040fe40004000000 */
[----:B------:R-:W-:-:S03]  /*0890*/  SEL R20, R7, RZ, !P1 ;  /* 0x000000ff07147207 */ /* 0x000fc60004800000 */
[----:B------:R-:W-:Y:S02]  /*08a0*/  IMAD.IADD R21, R28, 0x1, R21 ;  /* 0x000000011c157824 */ /* 0x000fe400078e0215 */
[----:B------:R-:W-:-:S03]  /*08b0*/  IMAD.IADD R20, R29, 0x1, R20 ;  /* 0x000000011d147824 */ /* 0x000fc600078e0214 */
[----:B------:R-:W-:Y:S02]  /*08c0*/  LEA R21, R21, 0xfffffffa, 0x1 ;  /* 0xfffffffa15157811 */ /* 0x000fe400078e08ff */
[----:B------:R-:W-:-:S03]  /*08d0*/  LEA R23, R20, 0xfffffffa, 0x1 ;  /* 0xfffffffa14177811 */ /* 0x000fc600078e08ff */
[----:B------:R-:W-:-:S04]  /*08e0*/  IMAD.WIDE.U32 R20, R21, 0x8, R8 ;  /* 0x0000000815147825 */ /* 0x000fc800078e0008 */
[----:B------:R-:W-:Y:S02]  /*08f0*/  IMAD.WIDE.U32 R8, R23, 0x8, R8 ;  /* 0x0000000817087825 */ /* 0x000fe400078e0008 */
[----:B------:R-:W3:Y:S01]  /*0900*/  LDG.E.64 R22, desc[UR6][R20.64+0x8] ;  /* 0x0000080614167981 */ /* 0x000ee2000c1e1b00 */
[C---:B--2---:R-:W-:Y:S02]  /*0910*/  DFMA R14, R16.reuse, R18, R14 ;  /* 0x00000012100e722b */ /* 0x044fe4000000000e */
[----:B------:R-:W-:Y:S01]  /*0920*/  DFMA R12, R16, R24, R12 ;  /* 0x00000018100c722b */ /* 0x000fe2000000000c */
[----:B------:R-:W3:Y:S04]  /*0930*/  LDG.E.64 R18, desc[UR6][R8.64+0x8] ;  /* 0x0000080608127981 */ /* 0x000ee8000c1e1b00 */
[----:B------:R-:W2:Y:S04]  /*0940*/  LDG.E.64 R24, desc[UR6][R20.64] ;  /* 0x0000000614187981 */ /* 0x000ea8000c1e1b00 */
[----:B------:R0:W4:Y:S04]  /*0950*/  LDG.E.64 R16, desc[UR6][R10.64+0x8] ;  /* 0x000008060a107981 */ /* 0x000128000c1e1b00 */
[----:B------:R-:W5:Y:S01]  /*0960*/  LDG.E.64 R8, desc[UR6][R8.64] ;  /* 0x0000000608087981 */ /* 0x000f62000c1e1b00 */
[----:B------:R-:W-:-:S06]  /*0970*/  UIADD3 UR4, UPT, UPT, UR4, 0x4, URZ ;  /* 0x0000000404047890 */ /* 0x000fcc000fffe0ff */
[----:B------:R-:W-:Y:S02]  /*0980*/  ISETP.NE.AND P0, PT, R27, UR4, PT ;  /* 0x000000041b007c0c */ /* 0x000fe4000bf05270 */
[----:B0-----:R-:W-:Y:S01]  /*0990*/  IADD3 R10, P1, PT, R10, 0x20, RZ ;  /* 0x000000200a0a7810 */ /* 0x001fe20007f3e0ff */
[----:B------:R-:W-:-:S04]  /*09a0*/  VIADD R26, R26, 0xfffffffc ;  /* 0xfffffffc1a1a7836 */ /* 0x000fc80000000000 */
[----:B------:R-:W-:Y:S01]  /*09b0*/  IMAD.X R11, RZ, RZ, R11, P1 ;  /* 0x000000ffff0b7224 */ /* 0x000fe200008e060b */
[-C--:B---3--:R-:W-:Y:S02]  /*09c0*/  DMUL R28, R22, R18.reuse ;  /* 0x00000012161c7228 */ /* 0x088fe40000000000 */
[----:B--2---:R-:W-:-:S06]  /*09d0*/  DMUL R18, R24, R18 ;  /* 0x0000001218127228 */ /* 0x004fcc0000000000 */
[-C--:B-----5:R-:W-:Y:S02]  /*09e0*/  DFMA R28, R24, R8.reuse, R28 ;  /* 0x00000008181c722b */ /* 0x0a0fe4000000001c */
[----:B------:R-:W-:-:S06]  /*09f0*/  DFMA R18, R22, R8, -R18 ;  /* 0x000000081612722b */ /* 0x000fcc0000000812 */
[C---:B----4-:R-:W-:Y:S02]  /*0a00*/  DFMA R22, R16.reuse, R28, R12 ;  /* 0x0000001c1016722b */ /* 0x050fe4000000000c */
[----:B------:R-:W-:Y:S01]  /*0a10*/  DFMA R12, R16, R18, R14 ;  /* 0x00000012100c722b */ /* 0x000fe2000000000e */
[----:B------:R-:W-:Y:S10]  /*0a20*/  @P0 BRA `(.L_x_5) ;  /* 0xfffffff800800947 */ /* 0x000ff4000383ffff */
.L_x_4:
[----:B------:R-:W-:-:S04]  /*0a30*/  LOP3.LUT R9, R7, 0x3, RZ, 0xc0, !PT ;  /* 0x0000000307097812 */ /* 0x000fc800078ec0ff */
[----:B------:R-:W-:-:S13]  /*0a40*/  ISETP.NE.AND P0, PT, R9, RZ, PT ;  /* 0x000000ff0900720c */ /* 0x000fda0003f05270 */
[----:B------:R-:W-:Y:S05]  /*0a50*/  @!P0 BRA `(.L_x_3) ;  /* 0x0000000400388947 */ /* 0x000fea0003800000 */
[----:B------:R-:W-:Y:S02]  /*0a60*/  ISETP.NE.AND P1, PT, R9, 0x1, PT ;  /* 0x000000010900780c */ /* 0x000fe40003f25270 */
[----:B------:R-:W-:-:S04]  /*0a70*/  LOP3.LUT R8, R7, 0x1, RZ, 0xc0, !PT ;  /* 0x0000000107087812 */ /* 0x000fc800078ec0ff */
[----:B------:R-:W-:-:S07]  /*0a80*/  ISETP.NE.U32.AND P0, PT, R8, 0x1, PT ;  /* 0x000000010800780c */ /* 0x000fce0003f05070 */
[----:B------:R-:W-:Y:S06]  /*0a90*/  @!P1 BRA `(.L_x_6) ;  /* 0x0000000000c49947 */ /* 0x000fec0003800000 */
[----:B------:R-:W0:Y:S01]  /*0aa0*/  LDC.64 R28, c[0x0][0x380] ;  /* 0x0000e000ff1c7b82 */ /* 0x000e220000000a00 */
[-C--:B------:R-:W-:Y:S02]  /*0ab0*/  ISETP.GE.U32.AND P1, PT, R5, R27.reuse, PT ;  /* 0x0000001b0500720c */ /* 0x080fe40003f26070 */
[----:B------:R-:W-:Y:S02]  /*0ac0*/  ISETP.GE.U32.AND P2, PT, R6, R27, PT ;  /* 0x0000001b0600720c */ /* 0x000fe40003f46070 */
[C---:B------:R-:W-:Y:S02]  /*0ad0*/  SEL R8, R7.reuse, RZ, !P1 ;  /* 0x000000ff07087207 */ /* 0x040fe40004800000 */
[----:B------:R-:W-:Y:S01]  /*0ae0*/  SEL R9, R7, RZ, !P2 ;  /* 0x000000ff07097207 */ /* 0x000fe20005000000 */
[----:B------:R-:W1:Y:S01]  /*0af0*/  LDC.64 R14, c[0x0][0x388] ;  /* 0x0000e200ff0e7b82 */ /* 0x000e620000000a00 */
[-C--:B------:R-:W-:Y:S02]  /*0b00*/  IADD3 R8, PT, PT, R8, R26.reuse, R5 ;  /* 0x0000001a08087210 */ /* 0x080fe40007ffe005 */
[----:B------:R-:W-:-:S03]  /*0b10*/  IADD3 R9, PT, PT, R9, R26, R6 ;  /* 0x0000001a09097210 */ /* 0x000fc60007ffe006 */
[----:B------:R-:W-:Y:S01]  /*0b20*/  IMAD.SHL.U32 R17, R8, 0x2, RZ ;  /* 0x0000000208117824 */ /* 0x000fe200078e00ff */
[----:B------:R-:W-:-:S03]  /*0b30*/  SHF.L.U32 R9, R9, 0x1, RZ ;  /* 0x0000000109097819 */ /* 0x000fc600000006ff */
[----:B0-----:R-:W-:-:S04]  /*0b40*/  IMAD.WIDE.U32 R16, R17, 0x8, R28 ;  /* 0x0000000811107825 */ /* 0x001fc800078e001c */
[----:B------:R-:W-:Y:S01]  /*0b50*/  IMAD.WIDE.U32 R20, R9, 0x8, R28 ;  /* 0x0000000809147825 */ /* 0x000fe200078e001c */
[----:B------:R-:W2:Y:S04]  /*0b60*/  LDG.E.64 R18, desc[UR6][R16.64+0x8] ;  /* 0x0000080610127981 */ /* 0x000ea8000c1e1b00 */
[----:B------:R-:W2:Y:S04]  /*0b70*/  LDG.E.64 R10, desc[UR6][R20.64+0x8] ;  /* 0x00000806140a7981 */ /* 0x000ea8000c1e1b00 */
[----:B------:R-:W3:Y:S04]  /*0b80*/  LDG.E.64 R8, desc[UR6][R16.64] ;  /* 0x0000000610087981 */ /* 0x000ee8000c1e1b00 */
[----:B------:R-:W4:Y:S01]  /*0b90*/  LDG.E.64 R16, desc[UR6][R20.64] ;  /* 0x0000000614107981 */ /* 0x000f22000c1e1b00 */
[----:B-1----:R-:W-:Y:S01]  /*0ba0*/  IMAD.WIDE.U32 R14, R27, 0x8, R14 ;  /* 0x000000081b0e7825 */ /* 0x002fe200078e000e */
[----:B--2---:R-:W-:-:S02]  /*0bb0*/  DMUL R24, R18, R10 ;  /* 0x0000000a12187228 */ /* 0x004fc40000000000 */
[----:B---3--:R-:W-:-:S06]  /*0bc0*/  DMUL R10, R8, R10 ;  /* 0x0000000a080a7228 */ /* 0x008fcc0000000000 */
[-C--:B----4-:R-:W-:Y:S01]  /*0bd0*/  DFMA R24, R8, R16.reuse, R24 ;  /* 0x000000100818722b */ /* 0x090fe20000000018 */
[----:B------:R-:W2:Y:S01]  /*0be0*/  LDG.E.64 R8, desc[UR6][R14.64] ;  /* 0x000000060e087981 */ /* 0x000ea2000c1e1b00 */
[-C--:B------:R-:W-:Y:S01]  /*0bf0*/  ISETP.GT.U32.AND P1, PT, R5, R27.reuse, PT ;  /* 0x0000001b0500720c */ /* 0x080fe20003f24070 */
[----:B------:R-:W-:Y:S01]  /*0c00*/  DFMA R10, R18, R16, -R10 ;  /* 0x00000010120a722b */ /* 0x000fe2000000080a */
[-C--:B------:R-:W-:Y:S02]  /*0c10*/  ISETP.GT.U32.AND P2, PT, R6, R27.reuse, PT ;  /* 0x0000001b0600720c */ /* 0x080fe40003f44070 */
[----:B------:R-:W-:Y:S02]  /*0c20*/  LOP3.LUT R16, RZ, R27, RZ, 0x33, !PT ;  /* 0x0000001bff107212 */ /* 0x000fe400078e33ff */
[C---:B------:R-:W-:Y:S02]  /*0c30*/  SEL R17, R7.reuse, RZ, !P1 ;  /* 0x000000ff07117207 */ /* 0x040fe40004800000 */
[----:B------:R-:W-:Y:S01]  /*0c40*/  SEL R19, R7, RZ, !P2 ;  /* 0x000000ff07137207 */ /* 0x000fe20005000000 */
[----:B------:R-:W3:Y:S01]  /*0c50*/  LDG.E.64 R14, desc[UR6][R14.64+0x8] ;  /* 0x000008060e0e7981 */ /* 0x000ee2000c1e1b00 */
[----:B------:R-:W-:-:S02]  /*0c60*/  IADD3 R17, PT, PT, R17, R5, R16 ;  /* 0x0000000511117210 */ /* 0x000fc40007ffe010 */
[----:B------:R-:W-:-:S03]  /*0c70*/  IADD3 R19, PT, PT, R19, R6, R16 ;  /* 0x0000000613137210 */ /* 0x000fc60007ffe010 */
[----:B------:R-:W-:Y:S02]  /*0c80*/  IMAD.SHL.U32 R17, R17, 0x2, RZ ;  /* 0x0000000211117824 */ /* 0x000fe400078e00ff */
[----:B------:R-:W-:Y:S02]  /*0c90*/  IMAD.SHL.U32 R19, R19, 0x2, RZ ;  /* 0x0000000213137824 */ /* 0x000fe400078e00ff */
[----:B------:R-:W-:-:S04]  /*0ca0*/  IMAD.WIDE.U32 R20, R17, 0x8, R28 ;  /* 0x0000000811147825 */ /* 0x000fc800078e001c */
[----:B------:R-:W-:-:S05]  /*0cb0*/  IMAD.WIDE.U32 R28, R19, 0x8, R28 ;  /* 0x00000008131c7825 */ /* 0x000fca00078e001c */
[----:B------:R-:W4:Y:S04]  /*0cc0*/  LDG.E.64 R16, desc[UR6][R28.64+0x8] ;  /* 0x000008061c107981 */ /* 0x000f28000c1e1b00 */
[----:B------:R-:W5:Y:S01]  /*0cd0*/  LDG.E.64 R18, desc[UR6][R28.64] ;  /* 0x000000061c127981 */ /* 0x000f62000c1e1b00 */
[----:B--2---:R-:W-:-:S03]  /*0ce0*/  DFMA R24, R8, R24, R22 ;  /* 0x000000180818722b */ /* 0x004fc60000000016 */
[----:B------:R-:W2:Y:S04]  /*0cf0*/  LDG.E.64 R22, desc[UR6][R20.64] ;  /* 0x0000000614167981 */ /* 0x000ea8000c1e1b00 */
[----:B------:R-:W4:Y:S01]  /*0d00*/  LDG.E.64 R20, desc[UR6][R20.64+0x8] ;  /* 0x0000080614147981 */ /* 0x000f22000c1e1b00 */
[----:B------:R-:W-:Y:S01]  /*0d10*/  DFMA R10, R8, R10, R12 ;  /* 0x0000000a080a722b */ /* 0x000fe2000000000c */
[----:B------:R-:W-:Y:S01]  /*0d20*/  IADD3 R26, PT, PT, -R27, -0x2, RZ ;  /* 0xfffffffe1b1a7810 */ /* 0x000fe20007ffe1ff */
[-C--:B----4-:R-:W-:Y:S02]  /*0d30*/  DMUL R8, R20, R16.reuse ;  /* 0x0000001014087228 */ /* 0x090fe40000000000 */
[----:B--2---:R-:W-:-:S06]  /*0d40*/  DMUL R16, R22, R16 ;  /* 0x0000001016107228 */ /* 0x004fcc0000000000 */
[-C--:B-----5:R-:W-:Y:S02]  /*0d50*/  DFMA R8, R22, R18.reuse, R8 ;  /* 0x000000121608722b */ /* 0x0a0fe40000000008 */
[----:B------:R-:W-:-:S06]  /*0d60*/  DFMA R16, R20, R18, -R16 ;  /* 0x000000121410722b */ /* 0x000fcc0000000810 */
[C---:B---3--:R-:W-:Y:S01]  /*0d70*/  DFMA R22, R14.reuse, R8, R24 ;  /* 0x000000080e16722b */ /* 0x048fe20000000018 */
[----:B------:R-:W-:Y:S01]  /*0d80*/  VIADD R8, R27, 0x2 ;  /* 0x000000021b087836 */ /* 0x000fe20000000000 */
[----:B------:R-:W-:-:S03]  /*0d90*/  DFMA R12, R14, R16, R10 ;  /* 0x000000100e0c722b */ /* 0x000fc6000000000a */
[----:B------:R-:W-:-:S08]  /*0da0*/  IMAD.MOV.U32 R27, RZ, RZ, R8 ;  /* 0x000000ffff1b7224 */ /* 0x000fd000078e0008 */
.L_x_6:
[----:B------:R-:W-:Y:S05]  /*0db0*/  @P0 BRA `(.L_x_3) ;  /* 0x0000000000600947 */ /* 0x000fea0003800000 */
[----:B------:R-:W0:Y:S01]  /*0dc0*/  LDC.64 R8, c[0x0][0x380] ;  /* 0x0000e000ff087b82 */ /* 0x000e220000000a00 */
[-C--:B------:R-:W-:Y:S02]  /*0dd0*/  ISETP.GE.U32.AND P0, PT, R5, R27.reuse, PT ;  /* 0x0000001b0500720c */ /* 0x080fe40003f06070 */
[----:B------:R-:W-:Y:S02]  /*0de0*/  ISETP.GE.U32.AND P1, PT, R6, R27, PT ;  /* 0x0000001b0600720c */ /* 0x000fe40003f26070 */
[C---:B------:R-:W-:Y:S02]  /*0df0*/  SEL R10, R7.reuse, RZ, !P0 ;  /* 0x000000ff070a7207 */ /* 0x040fe40004000000 */
[----:B------:R-:W-:Y:S02]  /*0e00*/  SEL R7, R7, RZ, !P1 ;  /* 0x000000ff07077207 */ /* 0x000fe40004800000 */
[-C--:B------:R-:W-:Y:S02]  /*0e10*/  IADD3 R10, PT, PT, R10, R26.reuse, R5 ;  /* 0x0000001a0a0a7210 */ /* 0x080fe40007ffe005 */
[----:B------:R-:W-:-:S02]  /*0e20*/  IADD3 R26, PT, PT, R7, R26, R6 ;  /* 0x0000001a071a7210 */ /* 0x000fc40007ffe006 */
[----:B------:R-:W1:Y:S01]  /*0e30*/  LDC.64 R6, c[0x0][0x388] ;  /* 0x0000e200ff067b82 */ /* 0x000e620000000a00 */
[----:B------:R-:W-:Y:S02]  /*0e40*/  IMAD.SHL.U32 R19, R10, 0x2, RZ ;  /* 0x000000020a137824 */ /* 0x000fe400078e00ff */
[----:B------:R-:W-:Y:S02]  /*0e50*/  IMAD.SHL.U32 R21, R26, 0x2, RZ ;  /* 0x000000021a157824 */ /* 0x000fe400078e00ff */
[----:B0-----:R-:W-:-:S04]  /*0e60*/  IMAD.WIDE.U32 R18, R19, 0x8, R8 ;  /* 0x0000000813127825 */ /* 0x001fc800078e0008 */
[----:B------:R-:W-:Y:S01]  /*0e70*/  IMAD.WIDE.U32 R20, R21, 0x8, R8 ;  /* 0x0000000815147825 */ /* 0x000fe200078e0008 */
[----:B------:R-:W2:Y:S04]  /*0e80*/  LDG.E.64 R14, desc[UR6][R18.64] ;  /* 0x00000006120e7981 */ /* 0x000ea8000c1e1b00 */
[----:B------:R-:W3:Y:S04]  /*0e90*/  LDG.E.64 R8, desc[UR6][R18.64+0x8] ;  /* 0x0000080612087981 */ /* 0x000ee8000c1e1b00 */
[----:B------:R-:W3:Y:S01]  /*0ea0*/  LDG.E.64 R10, desc[UR6][R20.64+0x8] ;  /* 0x00000806140a7981 */ /* 0x000ee2000c1e1b00 */
[----:B-1----:R-:W-:-:S03]  /*0eb0*/  IMAD.WIDE.U32 R6, R27, 0x8, R6 ;  /* 0x000000081b067825 */ /* 0x002fc600078e0006 */
[----:B------:R-:W4:Y:S04]  /*0ec0*/  LDG.E.64 R16, desc[UR6][R20.64] ;  /* 0x0000000614107981 */ /* 0x000f28000c1e1b00 */
[----:B------:R-:W5:Y:S01]  /*0ed0*/  LDG.E.64 R6, desc[UR6][R6.64] ;  /* 0x0000000606067981 */ /* 0x000f62000c1e1b00 */
[-C--:B---3--:R-:W-:Y:S02]  /*0ee0*/  DMUL R24, R8, R10.reuse ;  /* 0x0000000a08187228 */ /* 0x088fe40000000000 */
[----:B--2---:R-:W-:-:S06]  /*0ef0*/  DMUL R10, R14, R10 ;  /* 0x0000000a0e0a7228 */ /* 0x004fcc0000000000 */
[-C--:B----4-:R-:W-:Y:S02]  /*0f00*/  DFMA R24, R14, R16.reuse, R24 ;  /* 0x000000100e18722b */ /* 0x090fe40000000018 */
[----:B------:R-:W-:-:S06]  /*0f10*/  DFMA R10, R8, R16, -R10 ;  /* 0x00000010080a722b */ /* 0x000fcc000000080a */
[C---:B-----5:R-:W-:Y:S02]  /*0f20*/  DFMA R22, R6.reuse, R24, R22 ;  /* 0x000000180616722b */ /* 0x060fe40000000016 */
[----:B------:R-:W-:-:S11]  /*0f30*/  DFMA R12, R6, R10, R12 ;  /* 0x0000000a060c722b */ /* 0x000fd6000000000c */
.L_x_3:
[----:B------:R-:W0:Y:S01]  /*0f40*/  LDCU.128 UR8, c[0x0][0x390] ;  /* 0x00007200ff0877ac */ /* 0x000e220008000c00 */
[----:B------:R-:W-:Y:S01]  /*0f50*/  IMAD.SHL.U32 R8, R0, 0x8, RZ ;  /* 0x0000000800087824 */ /* 0x000fe200078e00ff */
[----:B------:R-:W-:Y:S02]  /*0f60*/  SHF.R.S32.HI R5, RZ, 0x1f, R0 ;  /* 0x0000001fff057819 */ /* 0x000fe40000011400 */
[----:B------:R-:W-:Y:S02]  /*0f70*/  ISETP.GT.U32.AND P0, PT, R2, R3, PT ;  /* 0x000000030200720c */ /* 0x000fe40003f04070 */
[----:B------:R-:W-:Y:S02]  /*0f80*/  SHF.L.U64.HI R0, R0, 0x3, R5 ;  /* 0x0000000300007819 */ /* 0x000fe40000010205 */
[C---:B0-----:R-:W-:Y:S02]  /*0f90*/  IADD3 R6, P1, PT, R8.reuse, UR8, RZ ;  /* 0x0000000808067c10 */ /* 0x041fe4000ff3e0ff */
[----:B------:R-:W-:-:S02]  /*0fa0*/  IADD3 R8, P2, PT, R8, UR10, RZ ;  /* 0x0000000a08087c10 */ /* 0x000fc4000ff5e0ff */
[C---:B------:R-:W-:Y:S02]  /*0fb0*/  IADD3.X R7, PT, PT, R0.reuse, UR9, RZ, P1, !PT ;  /* 0x0000000900077c10 */ /* 0x040fe40008ffe4ff */
[----:B------:R-:W-:-:S03]  /*0fc0*/  IADD3.X R9, PT, PT, R0, UR11, RZ, P2, !PT ;  /* 0x0000000b00097c10 */ /* 0x000fc600097fe4ff */
[----:B------:R0:W-:Y:S04]  /*0fd0*/  STG.E.64 desc[UR6][R6.64], R22 ;  /* 0x0000001606007986 */ /* 0x0001e8000c101b06 */
[----:B------:R0:W-:Y:S01]  /*0fe0*/  STG.E.64 desc[UR6][R8.64], R12 ;  /* 0x0000000c08007986 */ /* 0x0001e2000c101b06 */
[----:B------:R-:W-:Y:S05]  /*0ff0*/  @!P0 EXIT ;  /* 0x000000000000894d */ /* 0x000fea0003800000 */
[--C-:B------:R-:W-:Y:S01]  /*1000*/  SHF.R.S64 R5, RZ, 0x1d, R4.reuse ;  /* 0x0000001dff057819 */ /* 0x100fe20000001004 */
[----:B0-----:R-:W-:Y:S01]  /*1010*/  DADD R12, -RZ, -R12 ;  /* 0x00000000ff0c7229 */ /* 0x001fe2000000090c */
[----:B------:R-:W-:Y:S02]  /*1020*/  SHF.R.S32.HI R0, RZ, 0x1d, R4 ;  /* 0x0000001dff007819 */ /* 0x000fe40000011404 */
[C---:B------:R-:W-:Y:S02]  /*1030*/  IADD3 R2, P0, PT, R5.reuse, UR8, RZ ;  /* 0x0000000805027c10 */ /* 0x040fe4000ff1e0ff */
[----:B------:R-:W-:Y:S02]  /*1040*/  IADD3 R4, P1, PT, R5, UR10, RZ ;  /* 0x0000000a05047c10 */ /* 0x000fe4000ff3e0ff */
[C---:B------:R-:W-:Y:S02]  /*1050*/  IADD3.X R3, PT, PT, R0.reuse, UR9, RZ, P0, !PT ;  /* 0x0000000900037c10 */ /* 0x040fe400087fe4ff */
[----:B------:R-:W-:-:S03]  /*1060*/  IADD3.X R5, PT, PT, R0, UR11, RZ, P1, !PT ;  /* 0x0000000b00057c10 */ /* 0x000fc60008ffe4ff */
[----:B------:R-:W-:Y:S04]  /*1070*/  STG.E.64 desc[UR6][R2.64], R22 ;  /* 0x0000001602007986 */ /* 0x000fe8000c101b06 */
[----:B------:R-:W-:Y:S01]  /*1080*/  STG.E.64 desc[UR6][R4.64], R12 ;  /* 0x0000000c04007986 */ /* 0x000fe2000c101b06 */
[----:B------:R-:W-:Y:S05]  /*1090*/  EXIT ;  /* 0x000000000000794d */ /* 0x000fea0003800000 */
        .weak           $__internal_0_$__cuda_sm20_div_u64
        .type           $__internal_0_$__cuda_sm20_div_u64,@function
        .size           $__internal_0_$__cuda_sm20_div_u64,(.L_x_8 - $__internal_0_$__cuda_sm20_div_u64)
$__internal_0_$__cuda_sm20_div_u64:
[----:B------:R-:W0:Y:S01]  /*10a0*/  LDCU UR4, c[0x0][0x3a8] ;  /* 0x00007500ff0477ac */ /* 0x000e220008000800 */
[----:B------:R-:W-:Y:S02]  /*10b0*/  IMAD.MOV.U32 R11, RZ, RZ, R4 ;  /* 0x000000ffff0b7224 */ /* 0x000fe400078e0004 */
[----:B0-----:R-:W-:-:S04]  /*10c0*/  IMAD.U32 R10, RZ, RZ, UR4 ;  /* 0x00000004ff0a7e24 */ /* 0x001fc8000f8e00ff */
[----:B------:R-:W0:Y:S08]  /*10d0*/  I2F.U64.RP R5, R10 ;  /* 0x0000000a00057312 */ /* 0x000e300000309000 */
[----:B0-----:R-:W0:Y:S02]  /*10e0*/  MUFU.RCP R5, R5 ;  /* 0x0000000500057308 */ /* 0x001e240000001000 */
[----:B0-----:R-:W-:-:S06]  /*10f0*/  VIADD R6, R5, 0x1ffffffe ;  /* 0x1ffffffe05067836 */ /* 0x001fcc0000000000 */
[----:B------:R-:W0:Y:S02]  /*1100*/  F2I.U64.TRUNC R6, R6 ;  /* 0x0000000600067311 */ /* 0x000e24000020d800 */
[----:B0-----:R-:W-:-:S04]  /*1110*/  IMAD.WIDE.U32 R8, R6, UR4, RZ ;  /* 0x0000000406087c25 */ /* 0x001fc8000f8e00ff */
[----:B------:R-:W-:Y:S01]  /*1120*/  IMAD R9, R6, R4, R9 ;  /* 0x0000000406097224 */ /* 0x000fe200078e0209 */
[----:B------:R-:W-:-:S03]  /*1130*/  IADD3 R13, P0, PT, RZ, -R8, RZ ;  /* 0x80000008ff0d7210 */ /* 0x000fc60007f1e0ff */
[----:B------:R-:W-:Y:S02]  /*1140*/  IMAD R9, R7, UR4, R9 ;  /* 0x0000000407097c24 */ /* 0x000fe4000f8e0209 */
[----:B------:R-:W-:-:S04]  /*1150*/  IMAD.HI.U32 R8, R6, R13, RZ ;  /* 0x0000000d06087227 */ /* 0x000fc800078e00ff */
[----:B------:R-:W-:Y:S02]  /*1160*/  IMAD.X R15, RZ, RZ, ~R9, P0 ;  /* 0x000000ffff0f7224 */ /* 0x000fe400000e0e09 */
[----:B------:R-:W-:Y:S02]  /*1170*/  IMAD.MOV.U32 R9, RZ, RZ, R6 ;  /* 0x000000ffff097224 */ /* 0x000fe400078e0006 */
[-C--:B------:R-:W-:Y:S02]  /*1180*/  IMAD R11, R7, R15.reuse, RZ ;  /* 0x0000000f070b7224 */ /* 0x080fe400078e02ff */
[----:B------:R-:W-:-:S04]  /*1190*/  IMAD.WIDE.U32 R8, P0, R6, R15, R8 ;  /* 0x0000000f06087225 */ /* 0x000fc80007800008 */
[----:B------:R-:W-:-:S04]  /*11a0*/  IMAD.HI.U32 R5, R7, R15, RZ ;  /* 0x0000000f07057227 */ /* 0x000fc800078e00ff */
[----:B------:R-:W-:Y:S01]  /*11b0*/  IMAD.HI.U32 R8, P1, R7, R13, R8 ;  /* 0x0000000d07087227 */ /* 0x000fe20007820008 */
[----:B------:R-:W-:-:S04]  /*11c0*/  IADD3.X R5, PT, PT, R5, R7, RZ, P0, !PT ;  /* 0x0000000705057210 */ /* 0x000fc800007fe4ff */
[----:B------:R-:W-:-:S04]  /*11d0*/  IADD3 R9, P2, PT, R11, R8, RZ ;  /* 0x000000080b097210 */ /* 0x000fc80007f5e0ff */
[----:B------:R-:W-:Y:S01]  /*11e0*/  IADD3.X R5, PT, PT, RZ, RZ, R5, P2, P1 ;  /* 0x000000ffff057210 */ /* 0x000fe200017e2405 */
[----:B------:R-:W-:-:S04]  /*11f0*/  IMAD.WIDE.U32 R6, R9, UR4, RZ ;  /* 0x0000000409067c25 */ /* 0x000fc8000f8e00ff */
[----:B------:R-:W-:Y:S01]  /*1200*/  IMAD R8, R9, R4, R7 ;  /* 0x0000000409087224 */ /* 0x000fe200078e0207 */
[----:B------:R-:W-:-:S03]  /*1210*/  IADD3 R7, P0, PT, RZ, -R6, RZ ;  /* 0x80000006ff077210 */ /* 0x000fc60007f1e0ff */
[----:B------:R-:W-:Y:S02]  /*1220*/  IMAD R6, R5, UR4, R8 ;  /* 0x0000000405067c24 */ /* 0x000fe4000f8e0208 */
[----:B------:R-:W-:-:S04]  /*1230*/  IMAD.HI.U32 R8, R9, R7, RZ ;  /* 0x0000000709087227 */ /* 0x000fc800078e00ff */
[----:B------:R-:W-:-:S04]  /*1240*/  IMAD.X R6, RZ, RZ, ~R6, P0 ;  /* 0x000000ffff067224 */ /* 0x000fc800000e0e06 */
[----:B------:R-:W-:-:S04]  /*1250*/  IMAD.WIDE.U32 R8, P0, R9, R6, R8 ;  /* 0x0000000609087225 */ /* 0x000fc80007800008 */
[C---:B------:R-:W-:Y:S02]  /*1260*/  IMAD R10, R5.reuse, R6, RZ ;  /* 0x00000006050a7224 */ /* 0x040fe400078e02ff */
[----:B------:R-:W-:-:S04]  /*1270*/  IMAD.HI.U32 R9, P1, R5, R7, R8 ;  /* 0x0000000705097227 */ /* 0x000fc80007820008 */
[----:B------:R-:W-:Y:S01]  /*1280*/  IMAD.HI.U32 R6, R5, R6, RZ ;  /* 0x0000000605067227 */ /* 0x000fe200078e00ff */
[----:B------:R-:W-:-:S03]  /*1290*/  IADD3 R9, P2, PT, R10, R9, RZ ;  /* 0x000000090a097210 */ /* 0x000fc60007f5e0ff */
[----:B------:R-:W-:Y:S02]  /*12a0*/  IMAD.X R5, R6, 0x1, R5, P0 ;  /* 0x0000000106057824 */ /* 0x000fe400000e0605 */
[----:B------:R-:W-:-:S03]  /*12b0*/  IMAD.HI.U32 R6, R9, R0, RZ ;  /* 0x0000000009067227 */ /* 0x000fc600078e00ff */
[----:B------:R-:W-:Y:S01]  /*12c0*/  IADD3.X R5, PT, PT, RZ, RZ, R5, P2, P1 ;  /* 0x000000ffff057210 */ /* 0x000fe200017e2405 */
[----:B------:R-:W-:Y:S02]  /*12d0*/  IMAD.MOV.U32 R7, RZ, RZ, RZ ;  /* 0x000000ffff077224 */ /* 0x000fe400078e00ff */
[----:B------:R-:W-:-:S04]  /*12e0*/  IMAD.WIDE.U32 R6, R9, R3, R6 ;  /* 0x0000000309067225 */ /* 0x000fc800078e0006 */
[C---:B------:R-:W-:Y:S02]  /*12f0*/  IMAD R9, R5.reuse, R3, RZ ;  /* 0x0000000305097224 */ /* 0x040fe400078e02ff */
[----:B------:R-:W-:-:S04]  /*1300*/  IMAD.HI.U32 R6, P0, R5, R0, R6 ;  /* 0x0000000005067227 */ /* 0x000fc80007800006 */
[----:B------:R-:W-:Y:S01]  /*1310*/  IMAD.HI.U32 R5, R5, R3, RZ ;  /* 0x0000000305057227 */ /* 0x000fe200078e00ff */
[----:B------:R-:W-:-:S03]  /*1320*/  IADD3 R9, P1, PT, R9, R6, RZ ;  /* 0x0000000609097210 */ /* 0x000fc60007f3e0ff */
[----:B------:R-:W-:Y:S02]  /*1330*/  IMAD.X R5, RZ, RZ, R5, P0 ;  /* 0x000000ffff057224 */ /* 0x000fe400000e0605 */
[----:B------:R-:W-:-:S04]  /*1340*/  IMAD.WIDE.U32 R6, R9, UR4, RZ ;  /* 0x0000000409067c25 */ /* 0x000fc8000f8e00ff */
[----:B------:R-:W-:Y:S01]  /*1350*/  IMAD.X R5, RZ, RZ, R5, P1 ;  /* 0x000000ffff057224 */ /* 0x000fe200008e0605 */
[----:B------:R-:W-:Y:S01]  /*1360*/  IADD3 R10, P1, PT, -R6, R0, RZ ;  /* 0x00000000060a7210 */ /* 0x000fe20007f3e1ff */
[C---:B------:R-:W-:Y:S02]  /*1370*/  IMAD R8, R9.reuse, R4, R7 ;  /* 0x0000000409087224 */ /* 0x040fe400078e0207 */
[----:B------:R-:W-:Y:S01]  /*1380*/  VIADD R6, R9, 0x1 ;  /* 0x0000000109067836 */ /* 0x000fe20000000000 */
[----:B------:R-:W-:Y:S01]  /*1390*/  ISETP.GE.U32.AND P0, PT, R10, UR4, PT ;  /* 0x000000040a007c0c */ /* 0x000fe2000bf06070 */
[----:B------:R-:W-:-:S04]  /*13a0*/  IMAD R8, R5, UR4, R8 ;  /* 0x0000000405087c24 */ /* 0x000fc8000f8e0208 */
[----:B------:R-:W-:Y:S01]  /*13b0*/  IMAD.X R7, R3, 0x1, ~R8, P1 ;  /* 0x0000000103077824 */ /* 0x000fe200008e0e08 */
[----:B------:R-:W-:-:S04]  /*13c0*/  IADD3 R3, P1, PT, R10, -UR4, RZ ;  /* 0x800000040a037c10 */ /* 0x000fc8000ff3e0ff */
[C---:B------:R-:W-:Y:S01]  /*13d0*/  ISETP.GE.U32.AND.EX P0, PT, R7.reuse, R4, PT, P0 ;  /* 0x000000040700720c */ /* 0x040fe20003f06100 */
[----:B------:R-:W-:Y:S01]  /*13e0*/  IMAD.X R5, R7, 0x1, ~R4, P1 ;  /* 0x0000000107057824 */ /* 0x000fe200008e0e04 */
[----:B------:R-:W-:Y:S02]  /*13f0*/  ISETP.NE.U32.AND P1, PT, RZ, UR4, PT ;  /* 0x00000004ff007c0c */ /* 0x000fe4000bf25070 */
[----:B------:R-:W-:Y:S02]  /*1400*/  SEL R3, R3, R10, P0 ;  /* 0x0000000a03037207 */ /* 0x000fe40000000000 */
[----:B------:R-:W-:Y:S02]  /*1410*/  SEL R6, R6, R9, P0 ;  /* 0x0000000906067207 */ /* 0x000fe40000000000 */
[----:B------:R-:W-:Y:S02]  /*1420*/  SEL R5, R5, R7, P0 ;  /* 0x0000000705057207 */ /* 0x000fe40000000000 */
[----:B------:R-:W-:Y:S01]  /*1430*/  ISETP.GE.U32.AND P0, PT, R3, UR4, PT ;  /* 0x0000000403007c0c */ /* 0x000fe2000bf06070 */
[----:B------:R-:W-:Y:S01]  /*1440*/  VIADD R3, R6, 0x1 ;  /* 0x0000000106037836 */ /* 0x000fe20000000000 */
[----:B------:R-:W-:-:S02]  /*1450*/  ISETP.NE.AND.EX P1, PT, R4, RZ, PT, P1 ;  /* 0x000000ff0400720c */ /* 0x000fc40003f25310 */
[----:B------:R-:W-:-:S04]  /*1460*/  ISETP.GE.U32.AND.EX P0, PT, R5, R4, PT, P0 ;  /* 0x000000040500720c */ /* 0x000fc80003f06100 */
[----:B------:R-:W-:Y:S01]  /*1470*/  SEL R4, R3, R6, P0 ;  /* 0x0000000603047207 */ /* 0x000fe20000000000 */
[----:B------:R-:W-:-:S03]  /*1480*/  IMAD.MOV.U32 R3, RZ, RZ, 0x0 ;  /* 0x00000000ff037424 */ /* 0x000fc600078e00ff */
[----:B------:R-:W-:Y:S01]  /*1490*/  SEL R4, R4, 0xffffffff, P1 ;  /* 0xffffffff04047807 */ /* 0x000fe20000800000 */
[----:B------:R-:W-:Y:S06]  /*14a0*/  RET.REL.NODEC R2 `(coarse_psd_matrix) ;  /* 0xffffffe802d47950 */ /* 0x000fec0003c3ffff */
.L_x_7:
[----:B------:R-:W-:-:S00]  /*14b0*/  BRA `(.L_x_7) ;  /* 0xfffffffc00fc7947 */ /* 0x000fc0000383ffff */
[----:B------:R-:W-:-:S00]  /*14c0*/  NOP ;  /* 0x0000000000007918 */ /* 0x000fc00000000000 */
        /* <DEDUP_REMOVED lines=11> */
.L_x_8:


//--------------------- .nv.shared.reserved.0     --------------------------
	.section	.nv.shared.reserved.0,"aw",@nobits
	.weak		__nv_reservedSMEM_offset_0_alias
	.size		__nv_reservedSMEM_offset_0_alias, 0, 64
	.other		__nv_reservedSMEM_offset_0_alias,@"STO_CUDA_RESERVED_SHARED STV_DEFAULT"
__nv_reservedSMEM_offset_0_alias:
	.zero		0
	.zero		64


//--------------------- .nv.constant0.coarse_psd_matrix --------------------------
	.section	.nv.constant0.coarse_psd_matrix,"a",@progbits
	.sectionflags	@""
	.align	4
.nv.constant0.coarse_psd_matrix:
	.zero		940


//--------------------- SYMBOLS --------------------------

	.type		.nv.reservedSmem.offset0,@object
	.size		.nv.reservedSmem.offset0,0x4
